//
// Generated by NVIDIA NVVM Compiler
//
// Compiler Build ID: CL-36424714
// Cuda compilation tools, release 13.0, V13.0.88
// Based on NVVM 20.0.0
//

.version 9.0
.target sm_100
.address_size 64

	// .globl	_Z8stmatrixPt
.extern .func  (.param .b32 func_retval0) vprintf
(
	.param .b64 vprintf_param_0,
	.param .b64 vprintf_param_1
)
;
// _ZZ8stmatrixPtE4smem has been demoted
.global .align 1 .b8 $str[22] = {37, 100, 32, 45, 62, 32, 37, 100, 32, 32, 37, 100, 32, 32, 32, 37, 100, 32, 32, 32, 10};

.visible .entry _Z8stmatrixPt(
	.param .u64 .ptr .align 1 _Z8stmatrixPt_param_0
)
{
	.local .align 16 .b8 	__local_depot0[16];
	.reg .b64 	%SP;
	.reg .b64 	%SPL;
	.reg .b32 	%r<25>;
	.reg .b64 	%rd<5>;
	// demoted variable
	.shared .align 2 .b8 _ZZ8stmatrixPtE4smem[256];
	mov.u64 	%SPL, __local_depot0;
	cvta.local.u64 	%SP, %SPL;
	add.u64 	%rd1, %SP, 0;
	add.u64 	%rd2, %SPL, 0;
	mov.u32 	%r4, %tid.x;
	shl.b32 	%r5, %r4, 4;
	and.b32  	%r6, %r5, 112;
	and.b32  	%r7, %r5, 128;
	mov.u32 	%r8, _ZZ8stmatrixPtE4smem;
	add.s32 	%r9, %r7, %r8;
	add.s32 	%r1, %r9, %r6;
	shl.b32 	%r10, %r4, 1;
	shl.b32 	%r11, %r4, 17;
	or.b32  	%r12, %r11, 65536;
	or.b32  	%r2, %r12, %r10;
	add.s32 	%r13, %r10, 64;
	add.s32 	%r14, %r11, 4259840;
	or.b32  	%r3, %r13, %r14;
	bar.sync 	0;
	// begin inline asm
	stmatrix.sync.aligned.m8n8.x2.shared.b16 [%r1], {%r2, %r3};
	// end inline asm
	bar.sync 	0;
	shr.u32 	%r15, %r12, 16;
	shl.b32 	%r16, %r4, 2;
	add.s32 	%r17, %r8, %r16;
	ld.shared.u16 	%r18, [%r17];
	st.local.v4.u32 	[%rd2], {%r4, %r18, %r10, %r15};
	mov.u64 	%rd3, $str;
	cvta.global.u64 	%rd4, %rd3;
	{ // callseq 0, 0
	.param .b64 param0;
	st.param.b64 	[param0], %rd4;
	.param .b64 param1;
	st.param.b64 	[param1], %rd1;
	.param .b32 retval0;
	call.uni (retval0), 
	vprintf, 
	(
	param0, 
	param1
	);
	ld.param.b32 	%r19, [retval0];
	} // callseq 0
	shr.u32 	%r21, %r14, 16;
	ld.shared.u16 	%r22, [%r17+128];
	st.local.v4.u32 	[%rd2], {%r4, %r22, %r13, %r21};
	{ // callseq 1, 0
	.param .b64 param0;
	st.param.b64 	[param0], %rd4;
	.param .b64 param1;
	st.param.b64 	[param1], %rd1;
	.param .b32 retval0;
	call.uni (retval0), 
	vprintf, 
	(
	param0, 
	param1
	);
	ld.param.b32 	%r23, [retval0];
	} // callseq 1
	ret;

}


// ===== COMPILED SASS (sm_100) =====

	.target	sm_100

	.elftype	@"ET_EXEC"


//--------------------- .note.nv.tkinfo           --------------------------
	.section	.note.nv.tkinfo,"",@"SHT_NOTE"
	.sectionflags	@"SHF_NOTE_NV_TKINFO"
	.tkinfo
        /*0018*/ 	.word	0x00000002
        /*0030*/ 	.string	""
        /*0030*/ 	.string	"ptxas"
        /*0030*/ 	.string	"Cuda compilation tools, release 13.0, V13.0.88"
        /*0030*/ 	.string	"Build cuda_13.0.r13.0/compiler.36424714_0"
        /*0030*/ 	.string	"-arch sm_100 -m 64 "



//--------------------- .note.nv.cuinfo           --------------------------
	.section	.note.nv.cuinfo,"",@"SHT_NOTE"
	.sectionflags	@"SHF_NOTE_NV_CUINFO"
        /*0018*/ 	.short	0x0002
        /*001a*/ 	.short	0x0064
        /*001c*/ 	.short	0x0082
	.zero		2


//--------------------- .nv.info                  --------------------------
	.section	.nv.info,"",@"SHT_CUDA_INFO"
	.align	4


	//----- nvinfo : EIATTR_REGCOUNT
	.align		4
        /*0000*/ 	.byte	0x04, 0x2f
        /*0002*/ 	.short	(.L_2 - .L_1)
	.align		4
.L_1:
        /*0004*/ 	.word	index@(_Z8stmatrixPt)
        /*0008*/ 	.word	0x0000001e


	//----- nvinfo : EIATTR_FRAME_SIZE
	.align		4
.L_2:
        /*000c*/ 	.byte	0x04, 0x11
        /*000e*/ 	.short	(.L_4 - .L_3)
	.align		4
.L_3:
        /*0010*/ 	.word	index@(_Z8stmatrixPt)
        /*0014*/ 	.word	0x00000010


	//----- nvinfo : EIATTR_MIN_STACK_SIZE
	.align		4
.L_4:
        /*0018*/ 	.byte	0x04, 0x12
        /*001a*/ 	.short	(.L_6 - .L_5)
	.align		4
.L_5:
        /*001c*/ 	.word	index@(_Z8stmatrixPt)
        /*0020*/ 	.word	0x00000010
.L_6:


//--------------------- .nv.compat                --------------------------
	.section	.nv.compat,"",@"SHT_CUDA_COMPAT_INFO"
	.align	4
        /*0000*/ 	.byte	0x02, 0x09, 0x00, 0x00, 0x02, 0x02, 0x01, 0x00, 0x02, 0x05, 0x05, 0x00, 0x03, 0x07, 0x01, 0x01
        /*0010*/ 	.byte	0x02, 0x03, 0x00, 0x00, 0x02, 0x06, 0x01, 0x00, 0x04, 0x0b, 0x08, 0x00, 0x09, 0x00, 0x00, 0x00
        /*0020*/ 	.byte	0x00, 0x00, 0x00, 0x00


//--------------------- .nv.info._Z8stmatrixPt    --------------------------
	.section	.nv.info._Z8stmatrixPt,"",@"SHT_CUDA_INFO"
	.sectionflags	@""
	.align	4


	//----- nvinfo : EIATTR_CUDA_API_VERSION
	.align		4
        /*0000*/ 	.byte	0x04, 0x37
        /*0002*/ 	.short	(.L_8 - .L_7)
.L_7:
        /*0004*/ 	.word	0x00000082


	//----- nvinfo : EIATTR_KPARAM_INFO
	.align		4
.L_8:
        /*0008*/ 	.byte	0x04, 0x17
        /*000a*/ 	.short	(.L_10 - .L_9)
.L_9:
        /*000c*/ 	.word	0x00000000
        /*0010*/ 	.short	0x0000
        /*0012*/ 	.short	0x0000
        /*0014*/ 	.byte	0x00, 0xf5, 0x21, 0x00


	//----- nvinfo : EIATTR_SPARSE_MMA_MASK
	.align		4
.L_10:
        /*0018*/ 	.byte	0x03, 0x50
        /*001a*/ 	.short	0x0000


	//----- nvinfo : EIATTR_MAXREG_COUNT
	.align		4
        /*001c*/ 	.byte	0x03, 0x1b
        /*001e*/ 	.short	0x00ff


	//----- nvinfo : EIATTR_NUM_BARRIERS
	.align		4
        /*0020*/ 	.byte	0x02, 0x4c
        /*0022*/ 	.byte	0x01
	.zero		1


	//----- nvinfo : EIATTR_EXTERNS
	.align		4
        /*0024*/ 	.byte	0x04, 0x0f
        /*0026*/ 	.short	(.L_12 - .L_11)


	//   ....[0]....
	.align		4
.L_11:
        /*0028*/ 	.word	index@(vprintf)


	//----- nvinfo : EIATTR_MERCURY_ISA_VERSION
	.align		4
.L_12:
        /*002c*/ 	.byte	0x03, 0x5f
        /*002e*/ 	.short	0x0101


	//----- nvinfo : EIATTR_VRC_CTA_INIT_COUNT
	.align		4
        /*0030*/ 	.byte	0x02, 0x4a
	.zero		1
	.zero		1


	//----- nvinfo : EIATTR_SYSCALL_OFFSETS
	.align		4
        /*0034*/ 	.byte	0x04, 0x46
        /*0036*/ 	.short	(.L_14 - .L_13)


	//   ....[0]....
.L_13:
        /*0038*/ 	.word	0x00000240


	//   ....[1]....
        /*003c*/ 	.word	0x00000300


	//----- nvinfo : EIATTR_EXIT_INSTR_OFFSETS
	.align		4
.L_14:
        /*0040*/ 	.byte	0x04, 0x1c
        /*0042*/ 	.short	(.L_16 - .L_15)


	//   ....[0]....
.L_15:
        /*0044*/ 	.word	0x00000310


	//----- nvinfo : EIATTR_CBANK_PARAM_SIZE
	.align		4
.L_16:
        /*0048*/ 	.byte	0x03, 0x19
        /*004a*/ 	.short	0x0008


	//----- nvinfo : EIATTR_PARAM_CBANK
	.align		4
        /*004c*/ 	.byte	0x04, 0x0a
        /*004e*/ 	.short	(.L_18 - .L_17)
	.align		4
.L_17:
        /*0050*/ 	.word	index@(.nv.constant0._Z8stmatrixPt)
        /*0054*/ 	.short	0x0380
        /*0056*/ 	.short	0x0008


	//----- nvinfo : EIATTR_SW_WAR
	.align		4
.L_18:
        /*0058*/ 	.byte	0x04, 0x36
        /*005a*/ 	.short	(.L_20 - .L_19)
.L_19:
        /*005c*/ 	.word	0x00000008
.L_20:


//--------------------- .nv.callgraph             --------------------------
	.section	.nv.callgraph,"",@"SHT_CUDA_CALLGRAPH"
	.align	4
	.sectionentsize	8
	.align		4
        /*0000*/ 	.word	0x00000000
	.align		4
        /*0004*/ 	.word	0xffffffff
	.align		4
        /*0008*/ 	.word	index@(_Z8stmatrixPt)
	.align		4
        /*000c*/ 	.word	index@(vprintf)
	.align		4
        /*0010*/ 	.word	0x00000000
	.align		4
        /*0014*/ 	.word	0xfffffffe
	.align		4
        /*0018*/ 	.word	0x00000000
	.align		4
        /*001c*/ 	.word	0xfffffffd
	.align		4
        /*0020*/ 	.word	0x00000000
	.align		4
        /*0024*/ 	.word	0xfffffffc


//--------------------- .nv.constant4             --------------------------
	.section	.nv.constant4,"a",@progbits
	.align	8
	.align		8
.nv.constant4:
        /*0000*/ 	.dword	vprintf
	.align		8
        /*0008*/ 	.dword	$str


//--------------------- .text._Z8stmatrixPt       --------------------------
	.section	.text._Z8stmatrixPt,"ax",@progbits
	.align	128
        .global         _Z8stmatrixPt
        .type           _Z8stmatrixPt,@function
        .size           _Z8stmatrixPt,(.L_x_3 - _Z8stmatrixPt)
        .other          _Z8stmatrixPt,@"STO_CUDA_ENTRY STV_DEFAULT"
_Z8stmatrixPt:
.text._Z8stmatrixPt:
[----:B------:R-:W0:Y:S01]  /*0000*/  LDC R1, c[0x0][0x37c] ;  /* 0x0000df00ff017b82 */ /* 0x000e220000000800 */
[----:B------:R-:W1:Y:S07]  /*0010*/  S2R R24, SR_TID.X ;  /* 0x0000000000187919 */ /* 0x000e6e0000002100 */
[----:B------:R-:W2:Y:S01]  /*0020*/  S2UR UR5, SR_CgaCtaId ;  /* 0x00000000000579c3 */ /* 0x000ea20000008800 */
[----:B------:R-:W-:Y:S01]  /*0030*/  UMOV UR4, 0x400 ;  /* 0x0000040000047882 */ /* 0x000fe20000000000 */
[----:B0-----:R-:W-:-:S06]  /*0040*/  VIADD R1, R1, 0xfffffff0 ;  /* 0xfffffff001017836 */ /* 0x001fcc0000000000 */
[----:B------:R-:W-:Y:S06]  /*0050*/  BAR.SYNC.DEFER_BLOCKING 0x0 ;  /* 0x0000000000007b1d */ /* 0x000fec0000010000 */
[----:B------:R-:W0:Y:S01]  /*0060*/  LDCU.64 UR6, c[0x4][0x8] ;  /* 0x01000100ff0677ac */ /* 0x000e220008000a00 */
[----:B--2---:R-:W-:Y:S01]  /*0070*/  ULEA UR4, UR5, UR4, 0x18 ;  /* 0x0000000405047291 */ /* 0x004fe2000f8ec0ff */
[----:B------:R-:W2:Y:S01]  /*0080*/  LDCU UR5, c[0x0][0x2fc] ;  /* 0x00005f80ff0577ac */ /* 0x000ea20008000800 */
[----:B-1----:R-:W-:-:S04]  /*0090*/  IMAD.SHL.U32 R19, R24, 0x20000, RZ ;  /* 0x0002000018137824 */ /* 0x002fc800078e00ff */
[C---:B------:R-:W-:Y:S01]  /*00a0*/  LEA R17, R24.reuse, UR4, 0x2 ;  /* 0x0000000418117c11 */ /* 0x040fe2000f8e10ff */
[C---:B------:R-:W-:Y:S02]  /*00b0*/  IMAD.SHL.U32 R0, R24.reuse, 0x10, RZ ;  /* 0x0000001018007824 */ /* 0x040fe400078e00ff */
[----:B------:R-:W-:Y:S01]  /*00c0*/  IMAD.SHL.U32 R26, R24, 0x2, RZ ;  /* 0x00000002181a7824 */ /* 0x000fe200078e00ff */
[C---:B------:R-:W-:Y:S01]  /*00d0*/  IADD3 R27, PT, PT, R19.reuse, 0x10000, RZ ;  /* 0x00010000131b7810 */ /* 0x040fe20007ffe0ff */
[----:B------:R-:W-:Y:S01]  /*00e0*/  VIADD R19, R19, 0x410000 ;  /* 0x0041000013137836 */ /* 0x000fe20000000000 */
[----:B------:R-:W-:Y:S01]  /*00f0*/  LOP3.LUT R2, R0, 0x70, RZ, 0xc0, !PT ;  /* 0x0000007000027812 */ /* 0x000fe200078ec0ff */
[----:B------:R-:W-:Y:S01]  /*0100*/  VIADD R18, R26, 0x40 ;  /* 0x000000401a127836 */ /* 0x000fe20000000000 */
[----:B------:R-:W-:Y:S02]  /*0110*/  LOP3.LUT R3, R0, 0x80, RZ, 0xc0, !PT ;  /* 0x0000008000037812 */ /* 0x000fe400078ec0ff */
[----:B------:R-:W-:-:S02]  /*0120*/  LOP3.LUT R4, R27, R26, RZ, 0xfc, !PT ;  /* 0x0000001a1b047212 */ /* 0x000fc400078efcff */
[----:B------:R-:W-:Y:S01]  /*0130*/  IADD3 R3, PT, PT, R2, UR4, R3 ;  /* 0x0000000402037c10 */ /* 0x000fe2000fffe003 */
[----:B------:R-:W1:Y:S01]  /*0140*/  LDCU UR4, c[0x0][0x2f8] ;  /* 0x00005f00ff0477ac */ /* 0x000e620008000800 */
[----:B------:R-:W-:Y:S02]  /*0150*/  LOP3.LUT R5, R18, R19, RZ, 0xfc, !PT ;  /* 0x0000001312057212 */ /* 0x000fe400078efcff */
[----:B------:R-:W-:Y:S02]  /*0160*/  SHF.R.U32.HI R27, RZ, 0x10, R27 ;  /* 0x00000010ff1b7819 */ /* 0x000fe4000001161b */
[----:B------:R-:W-:Y:S01]  /*0170*/  MOV R2, 0x0 ;  /* 0x0000000000027802 */ /* 0x000fe20000000f00 */
[----:B------:R0:W-:Y:S03]  /*0180*/  STSM.16.M88.2 [R3], R4 ;  /* 0x0000000403007844 */ /* 0x0001e60000000100 */
[----:B------:R3:W4:Y:S08]  /*0190*/  LDC.64 R8, c[0x4][R2] ;  /* 0x0100000002087b82 */ /* 0x0007300000000a00 */
[----:B------:R-:W-:Y:S01]  /*01a0*/  BAR.SYNC.DEFER_BLOCKING 0x0 ;  /* 0x0000000000007b1d */ /* 0x000fe20000010000 */
[----:B-1----:R-:W-:Y:S01]  /*01b0*/  IADD3 R22, P0, PT, R1, UR4, RZ ;  /* 0x0000000401167c10 */ /* 0x002fe2000ff1e0ff */
[----:B0-----:R-:W-:Y:S01]  /*01c0*/  IMAD.U32 R5, RZ, RZ, UR7 ;  /* 0x00000007ff057e24 */ /* 0x001fe2000f8e00ff */
[----:B------:R-:W-:-:S03]  /*01d0*/  MOV R4, UR6 ;  /* 0x0000000600047c02 */ /* 0x000fc60008000f00 */
[----:B--2---:R-:W-:Y:S02]  /*01e0*/  IMAD.X R23, RZ, RZ, UR5, P0 ;  /* 0x00000005ff177e24 */ /* 0x004fe400080e06ff */
[----:B------:R-:W-:Y:S02]  /*01f0*/  IMAD.MOV.U32 R6, RZ, RZ, R22 ;  /* 0x000000ffff067224 */ /* 0x000fe400078e0016 */
[----:B------:R-:W-:Y:S01]  /*0200*/  IMAD.MOV.U32 R7, RZ, RZ, R23 ;  /* 0x000000ffff077224 */ /* 0x000fe200078e0017 */
[----:B------:R-:W0:Y:S04]  /*0210*/  LDS.U16 R25, [R17] ;  /* 0x0000000011197984 */ /* 0x000e280000000400 */
[----:B0---4-:R3:W-:Y:S02]  /*0220*/  STL.128 [R1], R24 ;  /* 0x0000001801007387 */ /* 0x0117e40000100c00 */
[----:B------:R-:W-:-:S07]  /*0230*/  LEPC R20, `(.L_x_0) ;  /* 0x000000001014794e */ /* 0x000fce0000000000 */
[----:B---3--:R-:W-:Y:S05]  /*0240*/  CALL.ABS.NOINC R8 ;  /* 0x0000000008007343 */ /* 0x008fea0003c00000 */
.L_x_0:
[----:B------:R-:W0:Y:S01]  /*0250*/  LDS.U16 R17, [R17+0x80] ;  /* 0x0000800011117984 */ /* 0x000e220000000400 */
[----:B------:R-:W-:Y:S01]  /*0260*/  MOV R16, R24 ;  /* 0x0000001800107202 */ /* 0x000fe20000000f00 */
[----:B------:R-:W1:Y:S01]  /*0270*/  LDC.64 R2, c[0x4][R2] ;  /* 0x0100000002027b82 */ /* 0x000e620000000a00 */
[----:B------:R-:W-:Y:S01]  /*0280*/  SHF.R.U32.HI R19, RZ, 0x10, R19 ;  /* 0x00000010ff137819 */ /* 0x000fe20000011613 */
[----:B------:R-:W2:Y:S01]  /*0290*/  LDCU.64 UR4, c[0x4][0x8] ;  /* 0x01000100ff0477ac */ /* 0x000ea20008000a00 */
[----:B------:R-:W-:Y:S01]  /*02a0*/  MOV R6, R22 ;  /* 0x0000001600067202 */ /* 0x000fe20000000f00 */
[----:B------:R-:W-:Y:S02]  /*02b0*/  IMAD.MOV.U32 R7, RZ, RZ, R23 ;  /* 0x000000ffff077224 */ /* 0x000fe400078e0017 */
[----:B--2---:R-:W-:Y:S02]  /*02c0*/  IMAD.U32 R4, RZ, RZ, UR4 ;  /* 0x00000004ff047e24 */ /* 0x004fe4000f8e00ff */
[----:B------:R-:W-:Y:S01]  /*02d0*/  IMAD.U32 R5, RZ, RZ, UR5 ;  /* 0x00000005ff057e24 */ /* 0x000fe2000f8e00ff */
[----:B0-----:R0:W-:Y:S06]  /*02e0*/  STL.128 [R1], R16 ;  /* 0x0000001001007387 */ /* 0x0011ec0000100c00 */
[----:B------:R-:W-:-:S07]  /*02f0*/  LEPC R20, `(.L_x_1) ;  /* 0x000000001014794e */ /* 0x000fce0000000000 */
[----:B01----:R-:W-:Y:S05]  /*0300*/  CALL.ABS.NOINC R2 ;  /* 0x0000000002007343 */ /* 0x003fea0003c00000 */
.L_x_1:
[----:B------:R-:W-:Y:S05]  /*0310*/  EXIT ;  /* 0x000000000000794d */ /* 0x000fea0003800000 */
.L_x_2:
[----:B------:R-:W-:-:S00]  /*0320*/  BRA `(.L_x_2) ;  /* 0xfffffffc00fc7947 */ /* 0x000fc0000383ffff */
[----:B------:R-:W-:-:S00]  /*0330*/  NOP ;  /* 0x0000000000007918 */ /* 0x000fc00000000000 */
        /* <DEDUP_REMOVED lines=12> */
.L_x_3:


//--------------------- .nv.global.init           --------------------------
	.section	.nv.global.init,"aw",@progbits
.nv.global.init:
	.type		$str,@object
	.size		$str,(.L_0 - $str)
$str:
        /*0000*/ 	.byte	0x25, 0x64, 0x20, 0x2d, 0x3e, 0x20, 0x25, 0x64, 0x20, 0x20, 0x25, 0x64, 0x20, 0x20, 0x20, 0x25
        /*0010*/ 	.byte	0x64, 0x20, 0x20, 0x20, 0x0a, 0x00
.L_0:


//--------------------- .nv.shared._Z8stmatrixPt  --------------------------
	.section	.nv.shared._Z8stmatrixPt,"aw",@nobits
	.sectionflags	@""
	.align	2
.nv.shared._Z8stmatrixPt:
	.zero		1280


//--------------------- .nv.shared.reserved.0     --------------------------
	.section	.nv.shared.reserved.0,"aw",@nobits
	.weak		__nv_reservedSMEM_offset_0_alias
	.size		__nv_reservedSMEM_offset_0_alias, 0, 64
	.other		__nv_reservedSMEM_offset_0_alias,@"STO_CUDA_RESERVED_SHARED STV_DEFAULT"
__nv_reservedSMEM_offset_0_alias:
	.zero		0
	.zero		64


//--------------------- .nv.constant0._Z8stmatrixPt --------------------------
	.section	.nv.constant0._Z8stmatrixPt,"a",@progbits
	.sectionflags	@""
	.align	4
.nv.constant0._Z8stmatrixPt:
	.zero		904


//--------------------- SYMBOLS --------------------------

	.type		.nv.reservedSmem.offset0,@object
	.size		.nv.reservedSmem.offset0,0x4
	.type		.nv.reservedSmem.cap,@object
	.size		.nv.reservedSmem.cap,0x4
	.type		vprintf,@function
